//
// Generated by NVIDIA NVVM Compiler
//
// Compiler Build ID: CL-36424714
// Cuda compilation tools, release 13.0, V13.0.88
// Based on NVVM 20.0.0
//

.version 9.0
.target sm_100
.address_size 64

	// .globl	_ZN3cub18CUB_300001_SM_10006detail11EmptyKernelIvEEvv
.global .align 1 .b8 _ZN41_INTERNAL_e5190b43_4_k_cu_e4a2c07c_1560774cuda3std3__45__cpo5beginE[1];
.global .align 1 .b8 _ZN41_INTERNAL_e5190b43_4_k_cu_e4a2c07c_1560774cuda3std3__45__cpo3endE[1];
.global .align 1 .b8 _ZN41_INTERNAL_e5190b43_4_k_cu_e4a2c07c_1560774cuda3std3__45__cpo6cbeginE[1];
.global .align 1 .b8 _ZN41_INTERNAL_e5190b43_4_k_cu_e4a2c07c_1560774cuda3std3__45__cpo4cendE[1];
.global .align 1 .b8 _ZN41_INTERNAL_e5190b43_4_k_cu_e4a2c07c_1560774cuda3std3__45__cpo6rbeginE[1];
.global .align 1 .b8 _ZN41_INTERNAL_e5190b43_4_k_cu_e4a2c07c_1560774cuda3std3__45__cpo4rendE[1];
.global .align 1 .b8 _ZN41_INTERNAL_e5190b43_4_k_cu_e4a2c07c_1560774cuda3std3__45__cpo7crbeginE[1];
.global .align 1 .b8 _ZN41_INTERNAL_e5190b43_4_k_cu_e4a2c07c_1560774cuda3std3__45__cpo5crendE[1];
.global .align 1 .b8 _ZN41_INTERNAL_e5190b43_4_k_cu_e4a2c07c_1560774cuda3std3__443_GLOBAL__N__e5190b43_4_k_cu_e4a2c07c_1560776ignoreE[1];
.global .align 1 .b8 _ZN41_INTERNAL_e5190b43_4_k_cu_e4a2c07c_1560774cuda3std3__419piecewise_constructE[1];
.global .align 1 .b8 _ZN41_INTERNAL_e5190b43_4_k_cu_e4a2c07c_1560774cuda3std3__48in_placeE[1];
.global .align 1 .b8 _ZN41_INTERNAL_e5190b43_4_k_cu_e4a2c07c_1560774cuda3std3__420unreachable_sentinelE[1];
.global .align 1 .b8 _ZN41_INTERNAL_e5190b43_4_k_cu_e4a2c07c_1560774cuda3std3__47nulloptE[1];
.global .align 1 .b8 _ZN41_INTERNAL_e5190b43_4_k_cu_e4a2c07c_1560774cuda3std3__48unexpectE[1];
.global .align 1 .b8 _ZN41_INTERNAL_e5190b43_4_k_cu_e4a2c07c_1560774cuda3std6ranges3__45__cpo4swapE[1];
.global .align 1 .b8 _ZN41_INTERNAL_e5190b43_4_k_cu_e4a2c07c_1560774cuda3std6ranges3__45__cpo9iter_moveE[1];
.global .align 1 .b8 _ZN41_INTERNAL_e5190b43_4_k_cu_e4a2c07c_1560774cuda3std6ranges3__45__cpo5beginE[1];
.global .align 1 .b8 _ZN41_INTERNAL_e5190b43_4_k_cu_e4a2c07c_1560774cuda3std6ranges3__45__cpo3endE[1];
.global .align 1 .b8 _ZN41_INTERNAL_e5190b43_4_k_cu_e4a2c07c_1560774cuda3std6ranges3__45__cpo6cbeginE[1];
.global .align 1 .b8 _ZN41_INTERNAL_e5190b43_4_k_cu_e4a2c07c_1560774cuda3std6ranges3__45__cpo4cendE[1];
.global .align 1 .b8 _ZN41_INTERNAL_e5190b43_4_k_cu_e4a2c07c_1560774cuda3std6ranges3__45__cpo7advanceE[1];
.global .align 1 .b8 _ZN41_INTERNAL_e5190b43_4_k_cu_e4a2c07c_1560774cuda3std6ranges3__45__cpo9iter_swapE[1];
.global .align 1 .b8 _ZN41_INTERNAL_e5190b43_4_k_cu_e4a2c07c_1560774cuda3std6ranges3__45__cpo4nextE[1];
.global .align 1 .b8 _ZN41_INTERNAL_e5190b43_4_k_cu_e4a2c07c_1560774cuda3std6ranges3__45__cpo4prevE[1];
.global .align 1 .b8 _ZN41_INTERNAL_e5190b43_4_k_cu_e4a2c07c_1560774cuda3std6ranges3__45__cpo4dataE[1];
.global .align 1 .b8 _ZN41_INTERNAL_e5190b43_4_k_cu_e4a2c07c_1560774cuda3std6ranges3__45__cpo5cdataE[1];
.global .align 1 .b8 _ZN41_INTERNAL_e5190b43_4_k_cu_e4a2c07c_1560774cuda3std6ranges3__45__cpo4sizeE[1];
.global .align 1 .b8 _ZN41_INTERNAL_e5190b43_4_k_cu_e4a2c07c_1560774cuda3std6ranges3__45__cpo5ssizeE[1];
.global .align 1 .b8 _ZN41_INTERNAL_e5190b43_4_k_cu_e4a2c07c_1560774cuda3std6ranges3__45__cpo8distanceE[1];
.global .align 1 .b8 _ZN41_INTERNAL_e5190b43_4_k_cu_e4a2c07c_1560776thrust24THRUST_300001_SM_1000_NS6system6detail10sequential3seqE[1];
.global .align 1 .b8 _ZN41_INTERNAL_e5190b43_4_k_cu_e4a2c07c_1560776thrust24THRUST_300001_SM_1000_NS12placeholders2_1E[1];
.global .align 1 .b8 _ZN41_INTERNAL_e5190b43_4_k_cu_e4a2c07c_1560776thrust24THRUST_300001_SM_1000_NS12placeholders2_2E[1];
.global .align 1 .b8 _ZN41_INTERNAL_e5190b43_4_k_cu_e4a2c07c_1560776thrust24THRUST_300001_SM_1000_NS12placeholders2_3E[1];
.global .align 1 .b8 _ZN41_INTERNAL_e5190b43_4_k_cu_e4a2c07c_1560776thrust24THRUST_300001_SM_1000_NS12placeholders2_4E[1];
.global .align 1 .b8 _ZN41_INTERNAL_e5190b43_4_k_cu_e4a2c07c_1560776thrust24THRUST_300001_SM_1000_NS12placeholders2_5E[1];
.global .align 1 .b8 _ZN41_INTERNAL_e5190b43_4_k_cu_e4a2c07c_1560776thrust24THRUST_300001_SM_1000_NS12placeholders2_6E[1];
.global .align 1 .b8 _ZN41_INTERNAL_e5190b43_4_k_cu_e4a2c07c_1560776thrust24THRUST_300001_SM_1000_NS12placeholders2_7E[1];
.global .align 1 .b8 _ZN41_INTERNAL_e5190b43_4_k_cu_e4a2c07c_1560776thrust24THRUST_300001_SM_1000_NS12placeholders2_8E[1];
.global .align 1 .b8 _ZN41_INTERNAL_e5190b43_4_k_cu_e4a2c07c_1560776thrust24THRUST_300001_SM_1000_NS12placeholders2_9E[1];
.global .align 1 .b8 _ZN41_INTERNAL_e5190b43_4_k_cu_e4a2c07c_1560776thrust24THRUST_300001_SM_1000_NS12placeholders3_10E[1];

.visible .entry _ZN3cub18CUB_300001_SM_10006detail11EmptyKernelIvEEvv()
{


	ret;

}


// ===== COMPILED SASS (sm_100) =====

	.target	sm_100

	.elftype	@"ET_EXEC"


//--------------------- .note.nv.tkinfo           --------------------------
	.section	.note.nv.tkinfo,"",@"SHT_NOTE"
	.sectionflags	@"SHF_NOTE_NV_TKINFO"
	.tkinfo
        /*0018*/ 	.word	0x00000002
        /*0030*/ 	.string	""
        /*0030*/ 	.string	"ptxas"
        /*0030*/ 	.string	"Cuda compilation tools, release 13.0, V13.0.88"
        /*0030*/ 	.string	"Build cuda_13.0.r13.0/compiler.36424714_0"
        /*0030*/ 	.string	"-arch sm_100 -m 64 "



//--------------------- .note.nv.cuinfo           --------------------------
	.section	.note.nv.cuinfo,"",@"SHT_NOTE"
	.sectionflags	@"SHF_NOTE_NV_CUINFO"
        /*0018*/ 	.short	0x0002
        /*001a*/ 	.short	0x0064
        /*001c*/ 	.short	0x0082
	.zero		2


//--------------------- .nv.info                  --------------------------
	.section	.nv.info,"",@"SHT_CUDA_INFO"
	.align	4


	//----- nvinfo : EIATTR_REGCOUNT
	.align		4
        /*0000*/ 	.byte	0x04, 0x2f
        /*0002*/ 	.short	(.L_41 - .L_40)
	.align		4
.L_40:
        /*0004*/ 	.word	index@(_ZN3cub18CUB_300001_SM_10006detail11EmptyKernelIvEEvv)
        /*0008*/ 	.word	0x00000004


	//----- nvinfo : EIATTR_FRAME_SIZE
	.align		4
.L_41:
        /*000c*/ 	.byte	0x04, 0x11
        /*000e*/ 	.short	(.L_43 - .L_42)
	.align		4
.L_42:
        /*0010*/ 	.word	index@(_ZN3cub18CUB_300001_SM_10006detail11EmptyKernelIvEEvv)
        /*0014*/ 	.word	0x00000000


	//----- nvinfo : EIATTR_MIN_STACK_SIZE
	.align		4
.L_43:
        /*0018*/ 	.byte	0x04, 0x12
        /*001a*/ 	.short	(.L_45 - .L_44)
	.align		4
.L_44:
        /*001c*/ 	.word	index@(_ZN3cub18CUB_300001_SM_10006detail11EmptyKernelIvEEvv)
        /*0020*/ 	.word	0x00000000
.L_45:


//--------------------- .nv.compat                --------------------------
	.section	.nv.compat,"",@"SHT_CUDA_COMPAT_INFO"
	.align	4
        /*0000*/ 	.byte	0x02, 0x09, 0x00, 0x00, 0x02, 0x02, 0x01, 0x00, 0x02, 0x05, 0x05, 0x00, 0x03, 0x07, 0x01, 0x01
        /*0010*/ 	.byte	0x02, 0x03, 0x00, 0x00, 0x02, 0x06, 0x01, 0x00, 0x04, 0x0b, 0x08, 0x00, 0x09, 0x00, 0x00, 0x00
        /*0020*/ 	.byte	0x00, 0x00, 0x00, 0x00


//--------------------- .nv.info._ZN3cub18CUB_300001_SM_10006detail11EmptyKernelIvEEvv --------------------------
	.section	.nv.info._ZN3cub18CUB_300001_SM_10006detail11EmptyKernelIvEEvv,"",@"SHT_CUDA_INFO"
	.sectionflags	@""
	.align	4


	//----- nvinfo : EIATTR_CUDA_API_VERSION
	.align		4
        /*0000*/ 	.byte	0x04, 0x37
        /*0002*/ 	.short	(.L_47 - .L_46)
.L_46:
        /*0004*/ 	.word	0x00000082


	//----- nvinfo : EIATTR_SPARSE_MMA_MASK
	.align		4
.L_47:
        /*0008*/ 	.byte	0x03, 0x50
        /*000a*/ 	.short	0x0000


	//----- nvinfo : EIATTR_MAXREG_COUNT
	.align		4
        /*000c*/ 	.byte	0x03, 0x1b
        /*000e*/ 	.short	0x00ff


	//----- nvinfo : EIATTR_MERCURY_ISA_VERSION
	.align		4
        /*0010*/ 	.byte	0x03, 0x5f
        /*0012*/ 	.short	0x0101


	//----- nvinfo : EIATTR_VRC_CTA_INIT_COUNT
	.align		4
        /*0014*/ 	.byte	0x02, 0x4a
	.zero		1
	.zero		1


	//----- nvinfo : EIATTR_EXIT_INSTR_OFFSETS
	.align		4
        /*0018*/ 	.byte	0x04, 0x1c
        /*001a*/ 	.short	(.L_49 - .L_48)


	//   ....[0]....
.L_48:
        /*001c*/ 	.word	0x00000010


	//----- nvinfo : EIATTR_SW_WAR
	.align		4
.L_49:
        /*0020*/ 	.byte	0x04, 0x36
        /*0022*/ 	.short	(.L_51 - .L_50)
.L_50:
        /*0024*/ 	.word	0x00000008
.L_51:


//--------------------- .nv.callgraph             --------------------------
	.section	.nv.callgraph,"",@"SHT_CUDA_CALLGRAPH"
	.align	4
	.sectionentsize	8
	.align		4
        /*0000*/ 	.word	0x00000000
	.align		4
        /*0004*/ 	.word	0xffffffff
	.align		4
        /*0008*/ 	.word	0x00000000
	.align		4
        /*000c*/ 	.word	0xfffffffe
	.align		4
        /*0010*/ 	.word	0x00000000
	.align		4
        /*0014*/ 	.word	0xfffffffd
	.align		4
        /*0018*/ 	.word	0x00000000
	.align		4
        /*001c*/ 	.word	0xfffffffc


//--------------------- .nv.constant4             --------------------------
	.section	.nv.constant4,"a",@progbits
	.align	8
	.align		8
.nv.constant4:
        /*0000*/ 	.dword	_ZN41_INTERNAL_e5190b43_4_k_cu_e4a2c07c_1565394cuda3std3__45__cpo5beginE
	.align		8
        /*0008*/ 	.dword	_ZN41_INTERNAL_e5190b43_4_k_cu_e4a2c07c_1565394cuda3std3__45__cpo3endE
	.align		8
        /*0010*/ 	.dword	_ZN41_INTERNAL_e5190b43_4_k_cu_e4a2c07c_1565394cuda3std3__45__cpo6cbeginE
	.align		8
        /*0018*/ 	.dword	_ZN41_INTERNAL_e5190b43_4_k_cu_e4a2c07c_1565394cuda3std3__45__cpo4cendE
	.align		8
        /*0020*/ 	.dword	_ZN41_INTERNAL_e5190b43_4_k_cu_e4a2c07c_1565394cuda3std3__45__cpo6rbeginE
	.align		8
        /*0028*/ 	.dword	_ZN41_INTERNAL_e5190b43_4_k_cu_e4a2c07c_1565394cuda3std3__45__cpo4rendE
	.align		8
        /*0030*/ 	.dword	_ZN41_INTERNAL_e5190b43_4_k_cu_e4a2c07c_1565394cuda3std3__45__cpo7crbeginE
	.align		8
        /*0038*/ 	.dword	_ZN41_INTERNAL_e5190b43_4_k_cu_e4a2c07c_1565394cuda3std3__45__cpo5crendE
	.align		8
        /*0040*/ 	.dword	_ZN41_INTERNAL_e5190b43_4_k_cu_e4a2c07c_1565394cuda3std3__443_GLOBAL__N__e5190b43_4_k_cu_e4a2c07c_1565396ignoreE
	.align		8
        /*0048*/ 	.dword	_ZN41_INTERNAL_e5190b43_4_k_cu_e4a2c07c_1565394cuda3std3__419piecewise_constructE
	.align		8
        /*0050*/ 	.dword	_ZN41_INTERNAL_e5190b43_4_k_cu_e4a2c07c_1565394cuda3std3__48in_placeE
	.align		8
        /*0058*/ 	.dword	_ZN41_INTERNAL_e5190b43_4_k_cu_e4a2c07c_1565394cuda3std3__420unreachable_sentinelE
	.align		8
        /*0060*/ 	.dword	_ZN41_INTERNAL_e5190b43_4_k_cu_e4a2c07c_1565394cuda3std3__47nulloptE
	.align		8
        /*0068*/ 	.dword	_ZN41_INTERNAL_e5190b43_4_k_cu_e4a2c07c_1565394cuda3std3__48unexpectE
	.align		8
        /*0070*/ 	.dword	_ZN41_INTERNAL_e5190b43_4_k_cu_e4a2c07c_1565394cuda3std6ranges3__45__cpo4swapE
	.align		8
        /*0078*/ 	.dword	_ZN41_INTERNAL_e5190b43_4_k_cu_e4a2c07c_1565394cuda3std6ranges3__45__cpo9iter_moveE
	.align		8
        /*0080*/ 	.dword	_ZN41_INTERNAL_e5190b43_4_k_cu_e4a2c07c_1565394cuda3std6ranges3__45__cpo5beginE
	.align		8
        /*0088*/ 	.dword	_ZN41_INTERNAL_e5190b43_4_k_cu_e4a2c07c_1565394cuda3std6ranges3__45__cpo3endE
	.align		8
        /*0090*/ 	.dword	_ZN41_INTERNAL_e5190b43_4_k_cu_e4a2c07c_1565394cuda3std6ranges3__45__cpo6cbeginE
	.align		8
        /*0098*/ 	.dword	_ZN41_INTERNAL_e5190b43_4_k_cu_e4a2c07c_1565394cuda3std6ranges3__45__cpo4cendE
	.align		8
        /*00a0*/ 	.dword	_ZN41_INTERNAL_e5190b43_4_k_cu_e4a2c07c_1565394cuda3std6ranges3__45__cpo7advanceE
	.align		8
        /*00a8*/ 	.dword	_ZN41_INTERNAL_e5190b43_4_k_cu_e4a2c07c_1565394cuda3std6ranges3__45__cpo9iter_swapE
	.align		8
        /*00b0*/ 	.dword	_ZN41_INTERNAL_e5190b43_4_k_cu_e4a2c07c_1565394cuda3std6ranges3__45__cpo4nextE
	.align		8
        /*00b8*/ 	.dword	_ZN41_INTERNAL_e5190b43_4_k_cu_e4a2c07c_1565394cuda3std6ranges3__45__cpo4prevE
	.align		8
        /*00c0*/ 	.dword	_ZN41_INTERNAL_e5190b43_4_k_cu_e4a2c07c_1565394cuda3std6ranges3__45__cpo4dataE
	.align		8
        /*00c8*/ 	.dword	_ZN41_INTERNAL_e5190b43_4_k_cu_e4a2c07c_1565394cuda3std6ranges3__45__cpo5cdataE
	.align		8
        /*00d0*/ 	.dword	_ZN41_INTERNAL_e5190b43_4_k_cu_e4a2c07c_1565394cuda3std6ranges3__45__cpo4sizeE
	.align		8
        /*00d8*/ 	.dword	_ZN41_INTERNAL_e5190b43_4_k_cu_e4a2c07c_1565394cuda3std6ranges3__45__cpo5ssizeE
	.align		8
        /*00e0*/ 	.dword	_ZN41_INTERNAL_e5190b43_4_k_cu_e4a2c07c_1565394cuda3std6ranges3__45__cpo8distanceE
	.align		8
        /*00e8*/ 	.dword	_ZN41_INTERNAL_e5190b43_4_k_cu_e4a2c07c_1565396thrust24THRUST_300001_SM_1000_NS6system6detail10sequential3seqE
	.align		8
        /*00f0*/ 	.dword	_ZN41_INTERNAL_e5190b43_4_k_cu_e4a2c07c_1565396thrust24THRUST_300001_SM_1000_NS12placeholders2_1E
	.align		8
        /*00f8*/ 	.dword	_ZN41_INTERNAL_e5190b43_4_k_cu_e4a2c07c_1565396thrust24THRUST_300001_SM_1000_NS12placeholders2_2E
	.align		8
        /*0100*/ 	.dword	_ZN41_INTERNAL_e5190b43_4_k_cu_e4a2c07c_1565396thrust24THRUST_300001_SM_1000_NS12placeholders2_3E
	.align		8
        /*0108*/ 	.dword	_ZN41_INTERNAL_e5190b43_4_k_cu_e4a2c07c_1565396thrust24THRUST_300001_SM_1000_NS12placeholders2_4E
	.align		8
        /*0110*/ 	.dword	_ZN41_INTERNAL_e5190b43_4_k_cu_e4a2c07c_1565396thrust24THRUST_300001_SM_1000_NS12placeholders2_5E
	.align		8
        /*0118*/ 	.dword	_ZN41_INTERNAL_e5190b43_4_k_cu_e4a2c07c_1565396thrust24THRUST_300001_SM_1000_NS12placeholders2_6E
	.align		8
        /*0120*/ 	.dword	_ZN41_INTERNAL_e5190b43_4_k_cu_e4a2c07c_1565396thrust24THRUST_300001_SM_1000_NS12placeholders2_7E
	.align		8
        /*0128*/ 	.dword	_ZN41_INTERNAL_e5190b43_4_k_cu_e4a2c07c_1565396thrust24THRUST_300001_SM_1000_NS12placeholders2_8E
	.align		8
        /*0130*/ 	.dword	_ZN41_INTERNAL_e5190b43_4_k_cu_e4a2c07c_1565396thrust24THRUST_300001_SM_1000_NS12placeholders2_9E
	.align		8
        /*0138*/ 	.dword	_ZN41_INTERNAL_e5190b43_4_k_cu_e4a2c07c_1565396thrust24THRUST_300001_SM_1000_NS12placeholders3_10E


//--------------------- .text._ZN3cub18CUB_300001_SM_10006detail11EmptyKernelIvEEvv --------------------------
	.section	.text._ZN3cub18CUB_300001_SM_10006detail11EmptyKernelIvEEvv,"ax",@progbits
	.align	128
        .global         _ZN3cub18CUB_300001_SM_10006detail11EmptyKernelIvEEvv
        .type           _ZN3cub18CUB_300001_SM_10006detail11EmptyKernelIvEEvv,@function
        .size           _ZN3cub18CUB_300001_SM_10006detail11EmptyKernelIvEEvv,(.L_x_1 - _ZN3cub18CUB_300001_SM_10006detail11EmptyKernelIvEEvv)
        .other          _ZN3cub18CUB_300001_SM_10006detail11EmptyKernelIvEEvv,@"STO_CUDA_ENTRY STV_DEFAULT"
_ZN3cub18CUB_300001_SM_10006detail11EmptyKernelIvEEvv:
.text._ZN3cub18CUB_300001_SM_10006detail11EmptyKernelIvEEvv:
[----:B------:R-:W-:Y:S01]  /*0000*/  LDC R1, c[0x0][0x37c] ;  /* 0x0000df00ff017b82 */ /* 0x000fe20000000800 */
[----:B------:R-:W-:Y:S05]  /*0010*/  EXIT ;  /* 0x000000000000794d */ /* 0x000fea0003800000 */
.L_x_0:
[----:B------:R-:W-:-:S00]  /*0020*/  BRA `(.L_x_0) ;  /* 0xfffffffc00fc7947 */ /* 0x000fc0000383ffff */
[----:B------:R-:W-:-:S00]  /*0030*/  NOP ;  /* 0x0000000000007918 */ /* 0x000fc00000000000 */
        /* <DEDUP_REMOVED lines=12> */
.L_x_1:


//--------------------- .nv.shared.reserved.0     --------------------------
	.section	.nv.shared.reserved.0,"aw",@nobits
	.weak		__nv_reservedSMEM_offset_0_alias
	.size		__nv_reservedSMEM_offset_0_alias, 0, 64
	.other		__nv_reservedSMEM_offset_0_alias,@"STO_CUDA_RESERVED_SHARED STV_DEFAULT"
__nv_reservedSMEM_offset_0_alias:
	.zero		0
	.zero		64


//--------------------- .nv.global                --------------------------
	.section	.nv.global,"aw",@nobits
.nv.global:
	.type		_ZN41_INTERNAL_e5190b43_4_k_cu_e4a2c07c_1565396thrust24THRUST_300001_SM_1000_NS12placeholders2_5E,@object
	.size		_ZN41_INTERNAL_e5190b43_4_k_cu_e4a2c07c_1565396thrust24THRUST_300001_SM_1000_NS12placeholders2_5E,(_ZN41_INTERNAL_e5190b43_4_k_cu_e4a2c07c_1565394cuda3std3__45__cpo6cbeginE - _ZN41_INTERNAL_e5190b43_4_k_cu_e4a2c07c_1565396thrust24THRUST_300001_SM_1000_NS12placeholders2_5E)
_ZN41_INTERNAL_e5190b43_4_k_cu_e4a2c07c_1565396thrust24THRUST_300001_SM_1000_NS12placeholders2_5E:
	.zero		1
	.type		_ZN41_INTERNAL_e5190b43_4_k_cu_e4a2c07c_1565394cuda3std3__45__cpo6cbeginE,@object
	.size		_ZN41_INTERNAL_e5190b43_4_k_cu_e4a2c07c_1565394cuda3std3__45__cpo6cbeginE,(_ZN41_INTERNAL_e5190b43_4_k_cu_e4a2c07c_1565394cuda3std6ranges3__45__cpo6cbeginE - _ZN41_INTERNAL_e5190b43_4_k_cu_e4a2c07c_1565394cuda3std3__45__cpo6cbeginE)
_ZN41_INTERNAL_e5190b43_4_k_cu_e4a2c07c_1565394cuda3std3__45__cpo6cbeginE:
	.zero		1
	.type		_ZN41_INTERNAL_e5190b43_4_k_cu_e4a2c07c_1565394cuda3std6ranges3__45__cpo6cbeginE,@object
	.size		_ZN41_INTERNAL_e5190b43_4_k_cu_e4a2c07c_1565394cuda3std6ranges3__45__cpo6cbeginE,(_ZN41_INTERNAL_e5190b43_4_k_cu_e4a2c07c_1565394cuda3std3__48in_placeE - _ZN41_INTERNAL_e5190b43_4_k_cu_e4a2c07c_1565394cuda3std6ranges3__45__cpo6cbeginE)
_ZN41_INTERNAL_e5190b43_4_k_cu_e4a2c07c_1565394cuda3std6ranges3__45__cpo6cbeginE:
	.zero		1
	.type		_ZN41_INTERNAL_e5190b43_4_k_cu_e4a2c07c_1565394cuda3std3__48in_placeE,@object
	.size		_ZN41_INTERNAL_e5190b43_4_k_cu_e4a2c07c_1565394cuda3std3__48in_placeE,(_ZN41_INTERNAL_e5190b43_4_k_cu_e4a2c07c_1565394cuda3std6ranges3__45__cpo4sizeE - _ZN41_INTERNAL_e5190b43_4_k_cu_e4a2c07c_1565394cuda3std3__48in_placeE)
_ZN41_INTERNAL_e5190b43_4_k_cu_e4a2c07c_1565394cuda3std3__48in_placeE:
	.zero		1
	.type		_ZN41_INTERNAL_e5190b43_4_k_cu_e4a2c07c_1565394cuda3std6ranges3__45__cpo4sizeE,@object
	.size		_ZN41_INTERNAL_e5190b43_4_k_cu_e4a2c07c_1565394cuda3std6ranges3__45__cpo4sizeE,(_ZN41_INTERNAL_e5190b43_4_k_cu_e4a2c07c_1565396thrust24THRUST_300001_SM_1000_NS12placeholders2_9E - _ZN41_INTERNAL_e5190b43_4_k_cu_e4a2c07c_1565394cuda3std6ranges3__45__cpo4sizeE)
_ZN41_INTERNAL_e5190b43_4_k_cu_e4a2c07c_1565394cuda3std6ranges3__45__cpo4sizeE:
	.zero		1
	.type		_ZN41_INTERNAL_e5190b43_4_k_cu_e4a2c07c_1565396thrust24THRUST_300001_SM_1000_NS12placeholders2_9E,@object
	.size		_ZN41_INTERNAL_e5190b43_4_k_cu_e4a2c07c_1565396thrust24THRUST_300001_SM_1000_NS12placeholders2_9E,(_ZN41_INTERNAL_e5190b43_4_k_cu_e4a2c07c_1565394cuda3std3__45__cpo7crbeginE - _ZN41_INTERNAL_e5190b43_4_k_cu_e4a2c07c_1565396thrust24THRUST_300001_SM_1000_NS12placeholders2_9E)
_ZN41_INTERNAL_e5190b43_4_k_cu_e4a2c07c_1565396thrust24THRUST_300001_SM_1000_NS12placeholders2_9E:
	.zero		1
	.type		_ZN41_INTERNAL_e5190b43_4_k_cu_e4a2c07c_1565394cuda3std3__45__cpo7crbeginE,@object
	.size		_ZN41_INTERNAL_e5190b43_4_k_cu_e4a2c07c_1565394cuda3std3__45__cpo7crbeginE,(_ZN41_INTERNAL_e5190b43_4_k_cu_e4a2c07c_1565394cuda3std6ranges3__45__cpo4nextE - _ZN41_INTERNAL_e5190b43_4_k_cu_e4a2c07c_1565394cuda3std3__45__cpo7crbeginE)
_ZN41_INTERNAL_e5190b43_4_k_cu_e4a2c07c_1565394cuda3std3__45__cpo7crbeginE:
	.zero		1
	.type		_ZN41_INTERNAL_e5190b43_4_k_cu_e4a2c07c_1565394cuda3std6ranges3__45__cpo4nextE,@object
	.size		_ZN41_INTERNAL_e5190b43_4_k_cu_e4a2c07c_1565394cuda3std6ranges3__45__cpo4nextE,(_ZN41_INTERNAL_e5190b43_4_k_cu_e4a2c07c_1565394cuda3std6ranges3__45__cpo4swapE - _ZN41_INTERNAL_e5190b43_4_k_cu_e4a2c07c_1565394cuda3std6ranges3__45__cpo4nextE)
_ZN41_INTERNAL_e5190b43_4_k_cu_e4a2c07c_1565394cuda3std6ranges3__45__cpo4nextE:
	.zero		1
	.type		_ZN41_INTERNAL_e5190b43_4_k_cu_e4a2c07c_1565394cuda3std6ranges3__45__cpo4swapE,@object
	.size		_ZN41_INTERNAL_e5190b43_4_k_cu_e4a2c07c_1565394cuda3std6ranges3__45__cpo4swapE,(_ZN41_INTERNAL_e5190b43_4_k_cu_e4a2c07c_1565396thrust24THRUST_300001_SM_1000_NS12placeholders2_1E - _ZN41_INTERNAL_e5190b43_4_k_cu_e4a2c07c_1565394cuda3std6ranges3__45__cpo4swapE)
_ZN41_INTERNAL_e5190b43_4_k_cu_e4a2c07c_1565394cuda3std6ranges3__45__cpo4swapE:
	.zero		1
	.type		_ZN41_INTERNAL_e5190b43_4_k_cu_e4a2c07c_1565396thrust24THRUST_300001_SM_1000_NS12placeholders2_1E,@object
	.size		_ZN41_INTERNAL_e5190b43_4_k_cu_e4a2c07c_1565396thrust24THRUST_300001_SM_1000_NS12placeholders2_1E,(_ZN41_INTERNAL_e5190b43_4_k_cu_e4a2c07c_1565396thrust24THRUST_300001_SM_1000_NS12placeholders2_3E - _ZN41_INTERNAL_e5190b43_4_k_cu_e4a2c07c_1565396thrust24THRUST_300001_SM_1000_NS12placeholders2_1E)
_ZN41_INTERNAL_e5190b43_4_k_cu_e4a2c07c_1565396thrust24THRUST_300001_SM_1000_NS12placeholders2_1E:
	.zero		1
	.type		_ZN41_INTERNAL_e5190b43_4_k_cu_e4a2c07c_1565396thrust24THRUST_300001_SM_1000_NS12placeholders2_3E,@object
	.size		_ZN41_INTERNAL_e5190b43_4_k_cu_e4a2c07c_1565396thrust24THRUST_300001_SM_1000_NS12placeholders2_3E,(_ZN41_INTERNAL_e5190b43_4_k_cu_e4a2c07c_1565394cuda3std3__45__cpo5beginE - _ZN41_INTERNAL_e5190b43_4_k_cu_e4a2c07c_1565396thrust24THRUST_300001_SM_1000_NS12placeholders2_3E)
_ZN41_INTERNAL_e5190b43_4_k_cu_e4a2c07c_1565396thrust24THRUST_300001_SM_1000_NS12placeholders2_3E:
	.zero		1
	.type		_ZN41_INTERNAL_e5190b43_4_k_cu_e4a2c07c_1565394cuda3std3__45__cpo5beginE,@object
	.size		_ZN41_INTERNAL_e5190b43_4_k_cu_e4a2c07c_1565394cuda3std3__45__cpo5beginE,(_ZN41_INTERNAL_e5190b43_4_k_cu_e4a2c07c_1565394cuda3std6ranges3__45__cpo5beginE - _ZN41_INTERNAL_e5190b43_4_k_cu_e4a2c07c_1565394cuda3std3__45__cpo5beginE)
_ZN41_INTERNAL_e5190b43_4_k_cu_e4a2c07c_1565394cuda3std3__45__cpo5beginE:
	.zero		1
	.type		_ZN41_INTERNAL_e5190b43_4_k_cu_e4a2c07c_1565394cuda3std6ranges3__45__cpo5beginE,@object
	.size		_ZN41_INTERNAL_e5190b43_4_k_cu_e4a2c07c_1565394cuda3std6ranges3__45__cpo5beginE,(_ZN41_INTERNAL_e5190b43_4_k_cu_e4a2c07c_1565394cuda3std3__443_GLOBAL__N__e5190b43_4_k_cu_e4a2c07c_1565396ignoreE - _ZN41_INTERNAL_e5190b43_4_k_cu_e4a2c07c_1565394cuda3std6ranges3__45__cpo5beginE)
_ZN41_INTERNAL_e5190b43_4_k_cu_e4a2c07c_1565394cuda3std6ranges3__45__cpo5beginE:
	.zero		1
	.type		_ZN41_INTERNAL_e5190b43_4_k_cu_e4a2c07c_1565394cuda3std3__443_GLOBAL__N__e5190b43_4_k_cu_e4a2c07c_1565396ignoreE,@object
	.size		_ZN41_INTERNAL_e5190b43_4_k_cu_e4a2c07c_1565394cuda3std3__443_GLOBAL__N__e5190b43_4_k_cu_e4a2c07c_1565396ignoreE,(_ZN41_INTERNAL_e5190b43_4_k_cu_e4a2c07c_1565394cuda3std6ranges3__45__cpo4dataE - _ZN41_INTERNAL_e5190b43_4_k_cu_e4a2c07c_1565394cuda3std3__443_GLOBAL__N__e5190b43_4_k_cu_e4a2c07c_1565396ignoreE)
_ZN41_INTERNAL_e5190b43_4_k_cu_e4a2c07c_1565394cuda3std3__443_GLOBAL__N__e5190b43_4_k_cu_e4a2c07c_1565396ignoreE:
	.zero		1
	.type		_ZN41_INTERNAL_e5190b43_4_k_cu_e4a2c07c_1565394cuda3std6ranges3__45__cpo4dataE,@object
	.size		_ZN41_INTERNAL_e5190b43_4_k_cu_e4a2c07c_1565394cuda3std6ranges3__45__cpo4dataE,(_ZN41_INTERNAL_e5190b43_4_k_cu_e4a2c07c_1565396thrust24THRUST_300001_SM_1000_NS12placeholders2_7E - _ZN41_INTERNAL_e5190b43_4_k_cu_e4a2c07c_1565394cuda3std6ranges3__45__cpo4dataE)
_ZN41_INTERNAL_e5190b43_4_k_cu_e4a2c07c_1565394cuda3std6ranges3__45__cpo4dataE:
	.zero		1
	.type		_ZN41_INTERNAL_e5190b43_4_k_cu_e4a2c07c_1565396thrust24THRUST_300001_SM_1000_NS12placeholders2_7E,@object
	.size		_ZN41_INTERNAL_e5190b43_4_k_cu_e4a2c07c_1565396thrust24THRUST_300001_SM_1000_NS12placeholders2_7E,(_ZN41_INTERNAL_e5190b43_4_k_cu_e4a2c07c_1565394cuda3std3__45__cpo6rbeginE - _ZN41_INTERNAL_e5190b43_4_k_cu_e4a2c07c_1565396thrust24THRUST_300001_SM_1000_NS12placeholders2_7E)
_ZN41_INTERNAL_e5190b43_4_k_cu_e4a2c07c_1565396thrust24THRUST_300001_SM_1000_NS12placeholders2_7E:
	.zero		1
	.type		_ZN41_INTERNAL_e5190b43_4_k_cu_e4a2c07c_1565394cuda3std3__45__cpo6rbeginE,@object
	.size		_ZN41_INTERNAL_e5190b43_4_k_cu_e4a2c07c_1565394cuda3std3__45__cpo6rbeginE,(_ZN41_INTERNAL_e5190b43_4_k_cu_e4a2c07c_1565394cuda3std6ranges3__45__cpo7advanceE - _ZN41_INTERNAL_e5190b43_4_k_cu_e4a2c07c_1565394cuda3std3__45__cpo6rbeginE)
_ZN41_INTERNAL_e5190b43_4_k_cu_e4a2c07c_1565394cuda3std3__45__cpo6rbeginE:
	.zero		1
	.type		_ZN41_INTERNAL_e5190b43_4_k_cu_e4a2c07c_1565394cuda3std6ranges3__45__cpo7advanceE,@object
	.size		_ZN41_INTERNAL_e5190b43_4_k_cu_e4a2c07c_1565394cuda3std6ranges3__45__cpo7advanceE,(_ZN41_INTERNAL_e5190b43_4_k_cu_e4a2c07c_1565394cuda3std3__47nulloptE - _ZN41_INTERNAL_e5190b43_4_k_cu_e4a2c07c_1565394cuda3std6ranges3__45__cpo7advanceE)
_ZN41_INTERNAL_e5190b43_4_k_cu_e4a2c07c_1565394cuda3std6ranges3__45__cpo7advanceE:
	.zero		1
	.type		_ZN41_INTERNAL_e5190b43_4_k_cu_e4a2c07c_1565394cuda3std3__47nulloptE,@object
	.size		_ZN41_INTERNAL_e5190b43_4_k_cu_e4a2c07c_1565394cuda3std3__47nulloptE,(_ZN41_INTERNAL_e5190b43_4_k_cu_e4a2c07c_1565394cuda3std6ranges3__45__cpo8distanceE - _ZN41_INTERNAL_e5190b43_4_k_cu_e4a2c07c_1565394cuda3std3__47nulloptE)
_ZN41_INTERNAL_e5190b43_4_k_cu_e4a2c07c_1565394cuda3std3__47nulloptE:
	.zero		1
	.type		_ZN41_INTERNAL_e5190b43_4_k_cu_e4a2c07c_1565394cuda3std6ranges3__45__cpo8distanceE,@object
	.size		_ZN41_INTERNAL_e5190b43_4_k_cu_e4a2c07c_1565394cuda3std6ranges3__45__cpo8distanceE,(_ZN41_INTERNAL_e5190b43_4_k_cu_e4a2c07c_1565396thrust24THRUST_300001_SM_1000_NS12placeholders2_6E - _ZN41_INTERNAL_e5190b43_4_k_cu_e4a2c07c_1565394cuda3std6ranges3__45__cpo8distanceE)
_ZN41_INTERNAL_e5190b43_4_k_cu_e4a2c07c_1565394cuda3std6ranges3__45__cpo8distanceE:
	.zero		1
	.type		_ZN41_INTERNAL_e5190b43_4_k_cu_e4a2c07c_1565396thrust24THRUST_300001_SM_1000_NS12placeholders2_6E,@object
	.size		_ZN41_INTERNAL_e5190b43_4_k_cu_e4a2c07c_1565396thrust24THRUST_300001_SM_1000_NS12placeholders2_6E,(_ZN41_INTERNAL_e5190b43_4_k_cu_e4a2c07c_1565394cuda3std3__45__cpo4cendE - _ZN41_INTERNAL_e5190b43_4_k_cu_e4a2c07c_1565396thrust24THRUST_300001_SM_1000_NS12placeholders2_6E)
_ZN41_INTERNAL_e5190b43_4_k_cu_e4a2c07c_1565396thrust24THRUST_300001_SM_1000_NS12placeholders2_6E:
	.zero		1
	.type		_ZN41_INTERNAL_e5190b43_4_k_cu_e4a2c07c_1565394cuda3std3__45__cpo4cendE,@object
	.size		_ZN41_INTERNAL_e5190b43_4_k_cu_e4a2c07c_1565394cuda3std3__45__cpo4cendE,(_ZN41_INTERNAL_e5190b43_4_k_cu_e4a2c07c_1565394cuda3std6ranges3__45__cpo4cendE - _ZN41_INTERNAL_e5190b43_4_k_cu_e4a2c07c_1565394cuda3std3__45__cpo4cendE)
_ZN41_INTERNAL_e5190b43_4_k_cu_e4a2c07c_1565394cuda3std3__45__cpo4cendE:
	.zero		1
	.type		_ZN41_INTERNAL_e5190b43_4_k_cu_e4a2c07c_1565394cuda3std6ranges3__45__cpo4cendE,@object
	.size		_ZN41_INTERNAL_e5190b43_4_k_cu_e4a2c07c_1565394cuda3std6ranges3__45__cpo4cendE,(_ZN41_INTERNAL_e5190b43_4_k_cu_e4a2c07c_1565394cuda3std3__420unreachable_sentinelE - _ZN41_INTERNAL_e5190b43_4_k_cu_e4a2c07c_1565394cuda3std6ranges3__45__cpo4cendE)
_ZN41_INTERNAL_e5190b43_4_k_cu_e4a2c07c_1565394cuda3std6ranges3__45__cpo4cendE:
	.zero		1
	.type		_ZN41_INTERNAL_e5190b43_4_k_cu_e4a2c07c_1565394cuda3std3__420unreachable_sentinelE,@object
	.size		_ZN41_INTERNAL_e5190b43_4_k_cu_e4a2c07c_1565394cuda3std3__420unreachable_sentinelE,(_ZN41_INTERNAL_e5190b43_4_k_cu_e4a2c07c_1565394cuda3std6ranges3__45__cpo5ssizeE - _ZN41_INTERNAL_e5190b43_4_k_cu_e4a2c07c_1565394cuda3std3__420unreachable_sentinelE)
_ZN41_INTERNAL_e5190b43_4_k_cu_e4a2c07c_1565394cuda3std3__420unreachable_sentinelE:
	.zero		1
	.type		_ZN41_INTERNAL_e5190b43_4_k_cu_e4a2c07c_1565394cuda3std6ranges3__45__cpo5ssizeE,@object
	.size		_ZN41_INTERNAL_e5190b43_4_k_cu_e4a2c07c_1565394cuda3std6ranges3__45__cpo5ssizeE,(_ZN41_INTERNAL_e5190b43_4_k_cu_e4a2c07c_1565396thrust24THRUST_300001_SM_1000_NS12placeholders3_10E - _ZN41_INTERNAL_e5190b43_4_k_cu_e4a2c07c_1565394cuda3std6ranges3__45__cpo5ssizeE)
_ZN41_INTERNAL_e5190b43_4_k_cu_e4a2c07c_1565394cuda3std6ranges3__45__cpo5ssizeE:
	.zero		1
	.type		_ZN41_INTERNAL_e5190b43_4_k_cu_e4a2c07c_1565396thrust24THRUST_300001_SM_1000_NS12placeholders3_10E,@object
	.size		_ZN41_INTERNAL_e5190b43_4_k_cu_e4a2c07c_1565396thrust24THRUST_300001_SM_1000_NS12placeholders3_10E,(_ZN41_INTERNAL_e5190b43_4_k_cu_e4a2c07c_1565394cuda3std3__45__cpo5crendE - _ZN41_INTERNAL_e5190b43_4_k_cu_e4a2c07c_1565396thrust24THRUST_300001_SM_1000_NS12placeholders3_10E)
_ZN41_INTERNAL_e5190b43_4_k_cu_e4a2c07c_1565396thrust24THRUST_300001_SM_1000_NS12placeholders3_10E:
	.zero		1
	.type		_ZN41_INTERNAL_e5190b43_4_k_cu_e4a2c07c_1565394cuda3std3__45__cpo5crendE,@object
	.size		_ZN41_INTERNAL_e5190b43_4_k_cu_e4a2c07c_1565394cuda3std3__45__cpo5crendE,(_ZN41_INTERNAL_e5190b43_4_k_cu_e4a2c07c_1565394cuda3std6ranges3__45__cpo4prevE - _ZN41_INTERNAL_e5190b43_4_k_cu_e4a2c07c_1565394cuda3std3__45__cpo5crendE)
_ZN41_INTERNAL_e5190b43_4_k_cu_e4a2c07c_1565394cuda3std3__45__cpo5crendE:
	.zero		1
	.type		_ZN41_INTERNAL_e5190b43_4_k_cu_e4a2c07c_1565394cuda3std6ranges3__45__cpo4prevE,@object
	.size		_ZN41_INTERNAL_e5190b43_4_k_cu_e4a2c07c_1565394cuda3std6ranges3__45__cpo4prevE,(_ZN41_INTERNAL_e5190b43_4_k_cu_e4a2c07c_1565394cuda3std6ranges3__45__cpo9iter_moveE - _ZN41_INTERNAL_e5190b43_4_k_cu_e4a2c07c_1565394cuda3std6ranges3__45__cpo4prevE)
_ZN41_INTERNAL_e5190b43_4_k_cu_e4a2c07c_1565394cuda3std6ranges3__45__cpo4prevE:
	.zero		1
	.type		_ZN41_INTERNAL_e5190b43_4_k_cu_e4a2c07c_1565394cuda3std6ranges3__45__cpo9iter_moveE,@object
	.size		_ZN41_INTERNAL_e5190b43_4_k_cu_e4a2c07c_1565394cuda3std6ranges3__45__cpo9iter_moveE,(_ZN41_INTERNAL_e5190b43_4_k_cu_e4a2c07c_1565396thrust24THRUST_300001_SM_1000_NS12placeholders2_2E - _ZN41_INTERNAL_e5190b43_4_k_cu_e4a2c07c_1565394cuda3std6ranges3__45__cpo9iter_moveE)
_ZN41_INTERNAL_e5190b43_4_k_cu_e4a2c07c_1565394cuda3std6ranges3__45__cpo9iter_moveE:
	.zero		1
	.type		_ZN41_INTERNAL_e5190b43_4_k_cu_e4a2c07c_1565396thrust24THRUST_300001_SM_1000_NS12placeholders2_2E,@object
	.size		_ZN41_INTERNAL_e5190b43_4_k_cu_e4a2c07c_1565396thrust24THRUST_300001_SM_1000_NS12placeholders2_2E,(_ZN41_INTERNAL_e5190b43_4_k_cu_e4a2c07c_1565396thrust24THRUST_300001_SM_1000_NS12placeholders2_4E - _ZN41_INTERNAL_e5190b43_4_k_cu_e4a2c07c_1565396thrust24THRUST_300001_SM_1000_NS12placeholders2_2E)
_ZN41_INTERNAL_e5190b43_4_k_cu_e4a2c07c_1565396thrust24THRUST_300001_SM_1000_NS12placeholders2_2E:
	.zero		1
	.type		_ZN41_INTERNAL_e5190b43_4_k_cu_e4a2c07c_1565396thrust24THRUST_300001_SM_1000_NS12placeholders2_4E,@object
	.size		_ZN41_INTERNAL_e5190b43_4_k_cu_e4a2c07c_1565396thrust24THRUST_300001_SM_1000_NS12placeholders2_4E,(_ZN41_INTERNAL_e5190b43_4_k_cu_e4a2c07c_1565394cuda3std3__45__cpo3endE - _ZN41_INTERNAL_e5190b43_4_k_cu_e4a2c07c_1565396thrust24THRUST_300001_SM_1000_NS12placeholders2_4E)
_ZN41_INTERNAL_e5190b43_4_k_cu_e4a2c07c_1565396thrust24THRUST_300001_SM_1000_NS12placeholders2_4E:
	.zero		1
	.type		_ZN41_INTERNAL_e5190b43_4_k_cu_e4a2c07c_1565394cuda3std3__45__cpo3endE,@object
	.size		_ZN41_INTERNAL_e5190b43_4_k_cu_e4a2c07c_1565394cuda3std3__45__cpo3endE,(_ZN41_INTERNAL_e5190b43_4_k_cu_e4a2c07c_1565394cuda3std6ranges3__45__cpo3endE - _ZN41_INTERNAL_e5190b43_4_k_cu_e4a2c07c_1565394cuda3std3__45__cpo3endE)
_ZN41_INTERNAL_e5190b43_4_k_cu_e4a2c07c_1565394cuda3std3__45__cpo3endE:
	.zero		1
	.type		_ZN41_INTERNAL_e5190b43_4_k_cu_e4a2c07c_1565394cuda3std6ranges3__45__cpo3endE,@object
	.size		_ZN41_INTERNAL_e5190b43_4_k_cu_e4a2c07c_1565394cuda3std6ranges3__45__cpo3endE,(_ZN41_INTERNAL_e5190b43_4_k_cu_e4a2c07c_1565394cuda3std3__419piecewise_constructE - _ZN41_INTERNAL_e5190b43_4_k_cu_e4a2c07c_1565394cuda3std6ranges3__45__cpo3endE)
_ZN41_INTERNAL_e5190b43_4_k_cu_e4a2c07c_1565394cuda3std6ranges3__45__cpo3endE:
	.zero		1
	.type		_ZN41_INTERNAL_e5190b43_4_k_cu_e4a2c07c_1565394cuda3std3__419piecewise_constructE,@object
	.size		_ZN41_INTERNAL_e5190b43_4_k_cu_e4a2c07c_1565394cuda3std3__419piecewise_constructE,(_ZN41_INTERNAL_e5190b43_4_k_cu_e4a2c07c_1565394cuda3std6ranges3__45__cpo5cdataE - _ZN41_INTERNAL_e5190b43_4_k_cu_e4a2c07c_1565394cuda3std3__419piecewise_constructE)
_ZN41_INTERNAL_e5190b43_4_k_cu_e4a2c07c_1565394cuda3std3__419piecewise_constructE:
	.zero		1
	.type		_ZN41_INTERNAL_e5190b43_4_k_cu_e4a2c07c_1565394cuda3std6ranges3__45__cpo5cdataE,@object
	.size		_ZN41_INTERNAL_e5190b43_4_k_cu_e4a2c07c_1565394cuda3std6ranges3__45__cpo5cdataE,(_ZN41_INTERNAL_e5190b43_4_k_cu_e4a2c07c_1565396thrust24THRUST_300001_SM_1000_NS12placeholders2_8E - _ZN41_INTERNAL_e5190b43_4_k_cu_e4a2c07c_1565394cuda3std6ranges3__45__cpo5cdataE)
_ZN41_INTERNAL_e5190b43_4_k_cu_e4a2c07c_1565394cuda3std6ranges3__45__cpo5cdataE:
	.zero		1
	.type		_ZN41_INTERNAL_e5190b43_4_k_cu_e4a2c07c_1565396thrust24THRUST_300001_SM_1000_NS12placeholders2_8E,@object
	.size		_ZN41_INTERNAL_e5190b43_4_k_cu_e4a2c07c_1565396thrust24THRUST_300001_SM_1000_NS12placeholders2_8E,(_ZN41_INTERNAL_e5190b43_4_k_cu_e4a2c07c_1565394cuda3std3__45__cpo4rendE - _ZN41_INTERNAL_e5190b43_4_k_cu_e4a2c07c_1565396thrust24THRUST_300001_SM_1000_NS12placeholders2_8E)
_ZN41_INTERNAL_e5190b43_4_k_cu_e4a2c07c_1565396thrust24THRUST_300001_SM_1000_NS12placeholders2_8E:
	.zero		1
	.type		_ZN41_INTERNAL_e5190b43_4_k_cu_e4a2c07c_1565394cuda3std3__45__cpo4rendE,@object
	.size		_ZN41_INTERNAL_e5190b43_4_k_cu_e4a2c07c_1565394cuda3std3__45__cpo4rendE,(_ZN41_INTERNAL_e5190b43_4_k_cu_e4a2c07c_1565394cuda3std6ranges3__45__cpo9iter_swapE - _ZN41_INTERNAL_e5190b43_4_k_cu_e4a2c07c_1565394cuda3std3__45__cpo4rendE)
_ZN41_INTERNAL_e5190b43_4_k_cu_e4a2c07c_1565394cuda3std3__45__cpo4rendE:
	.zero		1
	.type		_ZN41_INTERNAL_e5190b43_4_k_cu_e4a2c07c_1565394cuda3std6ranges3__45__cpo9iter_swapE,@object
	.size		_ZN41_INTERNAL_e5190b43_4_k_cu_e4a2c07c_1565394cuda3std6ranges3__45__cpo9iter_swapE,(_ZN41_INTERNAL_e5190b43_4_k_cu_e4a2c07c_1565394cuda3std3__48unexpectE - _ZN41_INTERNAL_e5190b43_4_k_cu_e4a2c07c_1565394cuda3std6ranges3__45__cpo9iter_swapE)
_ZN41_INTERNAL_e5190b43_4_k_cu_e4a2c07c_1565394cuda3std6ranges3__45__cpo9iter_swapE:
	.zero		1
	.type		_ZN41_INTERNAL_e5190b43_4_k_cu_e4a2c07c_1565394cuda3std3__48unexpectE,@object
	.size		_ZN41_INTERNAL_e5190b43_4_k_cu_e4a2c07c_1565394cuda3std3__48unexpectE,(_ZN41_INTERNAL_e5190b43_4_k_cu_e4a2c07c_1565396thrust24THRUST_300001_SM_1000_NS6system6detail10sequential3seqE - _ZN41_INTERNAL_e5190b43_4_k_cu_e4a2c07c_1565394cuda3std3__48unexpectE)
_ZN41_INTERNAL_e5190b43_4_k_cu_e4a2c07c_1565394cuda3std3__48unexpectE:
	.zero		1
	.type		_ZN41_INTERNAL_e5190b43_4_k_cu_e4a2c07c_1565396thrust24THRUST_300001_SM_1000_NS6system6detail10sequential3seqE,@object
	.size		_ZN41_INTERNAL_e5190b43_4_k_cu_e4a2c07c_1565396thrust24THRUST_300001_SM_1000_NS6system6detail10sequential3seqE,(.L_29 - _ZN41_INTERNAL_e5190b43_4_k_cu_e4a2c07c_1565396thrust24THRUST_300001_SM_1000_NS6system6detail10sequential3seqE)
_ZN41_INTERNAL_e5190b43_4_k_cu_e4a2c07c_1565396thrust24THRUST_300001_SM_1000_NS6system6detail10sequential3seqE:
	.zero		1
.L_29:


//--------------------- .nv.constant0._ZN3cub18CUB_300001_SM_10006detail11EmptyKernelIvEEvv --------------------------
	.section	.nv.constant0._ZN3cub18CUB_300001_SM_10006detail11EmptyKernelIvEEvv,"a",@progbits
	.sectionflags	@""
	.align	4
.nv.constant0._ZN3cub18CUB_300001_SM_10006detail11EmptyKernelIvEEvv:
	.zero		896


//--------------------- SYMBOLS --------------------------

	.type		.nv.reservedSmem.offset0,@object
	.size		.nv.reservedSmem.offset0,0x4
